	.headerflags	@"EF_CUDA_TEXMODE_UNIFIED EF_CUDA_64BIT_ADDRESS EF_CUDA_ACCELERATORS EF_CUDA_SM90 EF_CUDA_VIRTUAL_SM(EF_CUDA_SM90)"
	.elftype	@"ET_EXEC"


//--------------------- .nv.info                  --------------------------
	.section	.nv.info,"",@"SHT_CUDA_INFO"
	.align	4


	//----- nvinfo : EIATTR_REGCOUNT
	.align		4
        /*0000*/ 	.byte	0x04, 0x2f
        /*0002*/ 	.short	(.L_3 - .L_2)
	.align		4
.L_2:
        /*0004*/ 	.word	index@(triton_poi_fused__native_batch_norm_legit_no_training_add_relu_46)
        /*0008*/ 	.word	0x00000028


	//----- nvinfo : EIATTR_MIN_STACK_SIZE
	.align		4
.L_3:
        /*000c*/ 	.byte	0x04, 0x12
        /*000e*/ 	.short	(.L_5 - .L_4)
	.align		4
.L_4:
        /*0010*/ 	.word	index@(triton_poi_fused__native_batch_norm_legit_no_training_add_relu_46)
        /*0014*/ 	.word	0x00000000


	//----- nvinfo : EIATTR_FRAME_SIZE
	.align		4
.L_5:
        /*0018*/ 	.byte	0x04, 0x11
        /*001a*/ 	.short	(.L_7 - .L_6)
	.align		4
.L_6:
        /*001c*/ 	.word	index@(triton_poi_fused__native_batch_norm_legit_no_training_add_relu_46)
        /*0020*/ 	.word	0x00000000


	//----- nvinfo : EIATTR_MIN_STACK_SIZE
	.align		4
.L_7:
        /*0024*/ 	.byte	0x04, 0x12
        /*0026*/ 	.short	(.L_9 - .L_8)
	.align		4
.L_8:
        /*0028*/ 	.word	index@(triton_poi_fused__native_batch_norm_legit_no_training_add_relu_46)
        /*002c*/ 	.word	0x00000000
.L_9:


//--------------------- .nv.info.triton_poi_fused__native_batch_norm_legit_no_training_add_relu_46 --------------------------
	.section	.nv.info.triton_poi_fused__native_batch_norm_legit_no_training_add_relu_46,"",@"SHT_CUDA_INFO"
	.sectionflags	@""
	.align	4


	//----- nvinfo : EIATTR_CUDA_API_VERSION
	.align		4
        /*0000*/ 	.byte	0x04, 0x37
        /*0002*/ 	.short	(.L_11 - .L_10)
.L_10:
        /*0004*/ 	.word	0x0000007c


	//----- nvinfo : EIATTR_KPARAM_INFO
	.align		4
.L_11:
        /*0008*/ 	.byte	0x04, 0x17
        /*000a*/ 	.short	(.L_13 - .L_12)
.L_12:
        /*000c*/ 	.word	0x00000000
        /*0010*/ 	.short	0x0011
        /*0012*/ 	.short	0x0088
        /*0014*/ 	.byte	0x00, 0xf0, 0x11, 0x00


	//----- nvinfo : EIATTR_KPARAM_INFO
	.align		4
.L_13:
        /*0018*/ 	.byte	0x04, 0x17
        /*001a*/ 	.short	(.L_15 - .L_14)
.L_14:
        /*001c*/ 	.word	0x00000000
        /*0020*/ 	.short	0x0010
        /*0022*/ 	.short	0x0080
        /*0024*/ 	.byte	0x00, 0xf4, 0x21, 0x00


	//----- nvinfo : EIATTR_KPARAM_INFO
	.align		4
.L_15:
        /*0028*/ 	.byte	0x04, 0x17
        /*002a*/ 	.short	(.L_17 - .L_16)
.L_16:
        /*002c*/ 	.word	0x00000000
        /*0030*/ 	.short	0x000f
        /*0032*/ 	.short	0x0078
        /*0034*/ 	.byte	0x00, 0xf4, 0x21, 0x00


	//----- nvinfo : EIATTR_KPARAM_INFO
	.align		4
.L_17:
        /*0038*/ 	.byte	0x04, 0x17
        /*003a*/ 	.short	(.L_19 - .L_18)
.L_18:
        /*003c*/ 	.word	0x00000000
        /*0040*/ 	.short	0x000e
        /*0042*/ 	.short	0x0070
        /*0044*/ 	.byte	0x00, 0xf4, 0x21, 0x00


	//----- nvinfo : EIATTR_KPARAM_INFO
	.align		4
.L_19:
        /*0048*/ 	.byte	0x04, 0x17
        /*004a*/ 	.short	(.L_21 - .L_20)
.L_20:
        /*004c*/ 	.word	0x00000000
        /*0050*/ 	.short	0x000d
        /*0052*/ 	.short	0x0068
        /*0054*/ 	.byte	0x00, 0xf4, 0x21, 0x00


	//----- nvinfo : EIATTR_KPARAM_INFO
	.align		4
.L_21:
        /*0058*/ 	.byte	0x04, 0x17
        /*005a*/ 	.short	(.L_23 - .L_22)
.L_22:
        /*005c*/ 	.word	0x00000000
        /*0060*/ 	.short	0x000c
        /*0062*/ 	.short	0x0060
        /*0064*/ 	.byte	0x00, 0xf4, 0x21, 0x00


	//----- nvinfo : EIATTR_KPARAM_INFO
	.align		4
.L_23:
        /*0068*/ 	.byte	0x04, 0x17
        /*006a*/ 	.short	(.L_25 - .L_24)
.L_24:
        /*006c*/ 	.word	0x00000000
        /*0070*/ 	.short	0x000b
        /*0072*/ 	.short	0x0058
        /*0074*/ 	.byte	0x00, 0xf4, 0x21, 0x00


	//----- nvinfo : EIATTR_KPARAM_INFO
	.align		4
.L_25:
        /*0078*/ 	.byte	0x04, 0x17
        /*007a*/ 	.short	(.L_27 - .L_26)
.L_26:
        /*007c*/ 	.word	0x00000000
        /*0080*/ 	.short	0x000a
        /*0082*/ 	.short	0x0050
        /*0084*/ 	.byte	0x00, 0xf4, 0x21, 0x00


	//----- nvinfo : EIATTR_KPARAM_INFO
	.align		4
.L_27:
        /*0088*/ 	.byte	0x04, 0x17
        /*008a*/ 	.short	(.L_29 - .L_28)
.L_28:
        /*008c*/ 	.word	0x00000000
        /*0090*/ 	.short	0x0009
        /*0092*/ 	.short	0x0048
        /*0094*/ 	.byte	0x00, 0xf4, 0x21, 0x00


	//----- nvinfo : EIATTR_KPARAM_INFO
	.align		4
.L_29:
        /*0098*/ 	.byte	0x04, 0x17
        /*009a*/ 	.short	(.L_31 - .L_30)
.L_30:
        /*009c*/ 	.word	0x00000000
        /*00a0*/ 	.short	0x0008
        /*00a2*/ 	.short	0x0040
        /*00a4*/ 	.byte	0x00, 0xf4, 0x21, 0x00


	//----- nvinfo : EIATTR_KPARAM_INFO
	.align		4
.L_31:
        /*00a8*/ 	.byte	0x04, 0x17
        /*00aa*/ 	.short	(.L_33 - .L_32)
.L_32:
        /*00ac*/ 	.word	0x00000000
        /*00b0*/ 	.short	0x0007
        /*00b2*/ 	.short	0x0038
        /*00b4*/ 	.byte	0x00, 0xf4, 0x21, 0x00


	//----- nvinfo : EIATTR_KPARAM_INFO
	.align		4
.L_33:
        /*00b8*/ 	.byte	0x04, 0x17
        /*00ba*/ 	.short	(.L_35 - .L_34)
.L_34:
        /*00bc*/ 	.word	0x00000000
        /*00c0*/ 	.short	0x0006
        /*00c2*/ 	.short	0x0030
        /*00c4*/ 	.byte	0x00, 0xf4, 0x21, 0x00


	//----- nvinfo : EIATTR_KPARAM_INFO
	.align		4
.L_35:
        /*00c8*/ 	.byte	0x04, 0x17
        /*00ca*/ 	.short	(.L_37 - .L_36)
.L_36:
        /*00cc*/ 	.word	0x00000000
        /*00d0*/ 	.short	0x0005
        /*00d2*/ 	.short	0x0028
        /*00d4*/ 	.byte	0x00, 0xf4, 0x21, 0x00


	//----- nvinfo : EIATTR_KPARAM_INFO
	.align		4
.L_37:
        /*00d8*/ 	.byte	0x04, 0x17
        /*00da*/ 	.short	(.L_39 - .L_38)
.L_38:
        /*00dc*/ 	.word	0x00000000
        /*00e0*/ 	.short	0x0004
        /*00e2*/ 	.short	0x0020
        /*00e4*/ 	.byte	0x00, 0xf4, 0x21, 0x00


	//----- nvinfo : EIATTR_KPARAM_INFO
	.align		4
.L_39:
        /*00e8*/ 	.byte	0x04, 0x17
        /*00ea*/ 	.short	(.L_41 - .L_40)
.L_40:
        /*00ec*/ 	.word	0x00000000
        /*00f0*/ 	.short	0x0003
        /*00f2*/ 	.short	0x0018
        /*00f4*/ 	.byte	0x00, 0xf4, 0x21, 0x00


	//----- nvinfo : EIATTR_KPARAM_INFO
	.align		4
.L_41:
        /*00f8*/ 	.byte	0x04, 0x17
        /*00fa*/ 	.short	(.L_43 - .L_42)
.L_42:
        /*00fc*/ 	.word	0x00000000
        /*0100*/ 	.short	0x0002
        /*0102*/ 	.short	0x0010
        /*0104*/ 	.byte	0x00, 0xf4, 0x21, 0x00


	//----- nvinfo : EIATTR_KPARAM_INFO
	.align		4
.L_43:
        /*0108*/ 	.byte	0x04, 0x17
        /*010a*/ 	.short	(.L_45 - .L_44)
.L_44:
        /*010c*/ 	.word	0x00000000
        /*0110*/ 	.short	0x0001
        /*0112*/ 	.short	0x0008
        /*0114*/ 	.byte	0x00, 0xf4, 0x21, 0x00


	//----- nvinfo : EIATTR_KPARAM_INFO
	.align		4
.L_45:
        /*0118*/ 	.byte	0x04, 0x17
        /*011a*/ 	.short	(.L_47 - .L_46)
.L_46:
        /*011c*/ 	.word	0x00000000
        /*0120*/ 	.short	0x0000
        /*0122*/ 	.short	0x0000
        /*0124*/ 	.byte	0x00, 0xf4, 0x21, 0x00


	//----- nvinfo : EIATTR_SPARSE_MMA_MASK
	.align		4
.L_47:
        /*0128*/ 	.byte	0x03, 0x50
        /*012a*/ 	.short	0x0000


	//----- nvinfo : EIATTR_MAXREG_COUNT
	.align		4
        /*012c*/ 	.byte	0x03, 0x1b
        /*012e*/ 	.short	0x00ff


	//----- nvinfo : EIATTR_EXIT_INSTR_OFFSETS
	.align		4
        /*0130*/ 	.byte	0x04, 0x1c
        /*0132*/ 	.short	(.L_49 - .L_48)


	//   ....[0]....
.L_48:
        /*0134*/ 	.word	0x00000b90


	//   ....[1]....
        /*0138*/ 	.word	0x00000bb0


	//----- nvinfo : EIATTR_REQNTID
	.align		4
.L_49:
        /*013c*/ 	.byte	0x04, 0x10
        /*013e*/ 	.short	(.L_51 - .L_50)
.L_50:
        /*0140*/ 	.word	0x00000080
        /*0144*/ 	.word	0x00000001
        /*0148*/ 	.word	0x00000001


	//----- nvinfo : EIATTR_CBANK_PARAM_SIZE
	.align		4
.L_51:
        /*014c*/ 	.byte	0x03, 0x19
        /*014e*/ 	.short	0x008c


	//----- nvinfo : EIATTR_PARAM_CBANK
	.align		4
        /*0150*/ 	.byte	0x04, 0x0a
        /*0152*/ 	.short	(.L_53 - .L_52)
	.align		4
.L_52:
        /*0154*/ 	.word	index@(.nv.constant0.triton_poi_fused__native_batch_norm_legit_no_training_add_relu_46)
        /*0158*/ 	.short	0x0210
        /*015a*/ 	.short	0x008c


	//----- nvinfo : EIATTR_SW_WAR
	.align		4
.L_53:
        /*015c*/ 	.byte	0x04, 0x36
        /*015e*/ 	.short	(.L_55 - .L_54)
.L_54:
        /*0160*/ 	.word	0x00000008
.L_55:


//--------------------- .nv.callgraph             --------------------------
	.section	.nv.callgraph,"",@"SHT_CUDA_CALLGRAPH"
	.align	4
	.sectionentsize	8
	.align		4
        /*0000*/ 	.word	0x00000000
	.align		4
        /*0004*/ 	.word	0xffffffff
	.align		4
        /*0008*/ 	.word	0x00000000
	.align		4
        /*000c*/ 	.word	0xfffffffe
	.align		4
        /*0010*/ 	.word	0x00000000
	.align		4
        /*0014*/ 	.word	0xfffffffd
	.align		4
        /*0018*/ 	.word	0x00000000
	.align		4
        /*001c*/ 	.word	0xfffffffc


//--------------------- .nv.constant4             --------------------------
	.section	.nv.constant4,"a",@progbits
	.align	8
	.align		8
.nv.constant4:
        /*0000*/ 	.dword	_$_str
	.align		8
        /*0008*/ 	.dword	_$_str_$_2


//--------------------- .text.triton_poi_fused__native_batch_norm_legit_no_training_add_relu_46 --------------------------
	.section	.text.triton_poi_fused__native_batch_norm_legit_no_training_add_relu_46,"ax",@progbits
	.align	128
        .global         triton_poi_fused__native_batch_norm_legit_no_training_add_relu_46
        .type           triton_poi_fused__native_batch_norm_legit_no_training_add_relu_46,@function
        .size           triton_poi_fused__native_batch_norm_legit_no_training_add_relu_46,(.L_x_1 - triton_poi_fused__native_batch_norm_legit_no_training_add_relu_46)
        .other          triton_poi_fused__native_batch_norm_legit_no_training_add_relu_46,@"STO_CUDA_ENTRY STV_DEFAULT"
triton_poi_fused__native_batch_norm_legit_no_training_add_relu_46:
.text.triton_poi_fused__native_batch_norm_legit_no_training_add_relu_46:
[----:B------:R-:W0:Y:S01]  /*0000*/  LDC R1, c[0x0][0x28] ;  /* 0x00000a00ff017b82 */ /* 0x000e220000000800 */
[----:B------:R-:W1:Y:S01]  /*0010*/  S2R R0, SR_TID.X ;  /* 0x0000000000007919 */ /* 0x000e620000002100 */
[----:B------:R-:W-:Y:S01]  /*0020*/  HFMA2.MMA R26, -RZ, RZ, 0, 0 ;  /* 0x00000000ff1a7435 */ /* 0x000fe200000001ff */
[----:B------:R-:W-:Y:S01]  /*0030*/  ULDC.64 UR4, c[0x0][0x208] ;  /* 0x0000820000047ab9 */ /* 0x000fe20000000a00 */
[----:B------:R-:W2:Y:S01]  /*0040*/  S2R R3, SR_CTAID.X ;  /* 0x0000000000037919 */ /* 0x000ea20000002500 */
[----:B------:R-:W-:Y:S02]  /*0050*/  MOV R30, RZ ;  /* 0x000000ff001e7202 */ /* 0x000fe40000000f00 */
[----:B------:R-:W-:Y:S01]  /*0060*/  CS2R R18, SRZ ;  /* 0x0000000000127805 */ /* 0x000fe2000001ff00 */
[----:B------:R-:W3:Y:S01]  /*0070*/  LDC.64 R16, c[0x0][0x248] ;  /* 0x00009200ff107b82 */ /* 0x000ee20000000a00 */
[----:B------:R-:W-:Y:S01]  /*0080*/  HFMA2.MMA R36, -RZ, RZ, 0, 0 ;  /* 0x00000000ff247435 */ /* 0x000fe200000001ff */
[----:B------:R-:W-:-:S02]  /*0090*/  CS2R R20, SRZ ;  /* 0x0000000000147805 */ /* 0x000fc4000001ff00 */
[----:B------:R-:W-:-:S04]  /*00a0*/  MOV R35, RZ ;  /* 0x000000ff00237202 */ /* 0x000fc80000000f00 */
[----:B------:R-:W4:Y:S08]  /*00b0*/  LDC.64 R10, c[0x0][0x220] ;  /* 0x00008800ff0a7b82 */ /* 0x000f300000000a00 */
[----:B------:R-:W5:Y:S08]  /*00c0*/  LDC.64 R8, c[0x0][0x238] ;  /* 0x00008e00ff087b82 */ /* 0x000f700000000a00 */
[----:B------:R-:W3:Y:S01]  /*00d0*/  LDC.64 R22, c[0x0][0x260] ;  /* 0x00009800ff167b82 */ /* 0x000ee20000000a00 */
[----:B-1----:R-:W-:-:S02]  /*00e0*/  SHF.L.U32 R0, R0, 0x1, RZ ;  /* 0x0000000100007819 */ /* 0x002fc400000006ff */
[----:B--2---:R-:W-:Y:S02]  /*00f0*/  SHF.R.S32.HI R5, RZ, 0x17, R3 ;  /* 0x00000017ff057819 */ /* 0x004fe40000011403 */
[----:B------:R-:W-:-:S03]  /*0100*/  LOP3.LUT R0, R0, 0xfe, RZ, 0xc0, !PT ;  /* 0x000000fe00007812 */ /* 0x000fc600078ec0ff */
[----:B------:R-:W1:Y:S01]  /*0110*/  LDC.64 R12, c[0x0][0x230] ;  /* 0x00008c00ff0c7b82 */ /* 0x000e620000000a00 */
[----:B------:R-:W-:Y:S02]  /*0120*/  SGXT R5, R5, 0x1 ;  /* 0x000000010505781a */ /* 0x000fe40000000200 */
[----:B------:R-:W-:-:S04]  /*0130*/  LEA R0, R3, R0, 0x8 ;  /* 0x0000000003007211 */ /* 0x000fc800078e40ff */
[----:B------:R-:W-:Y:S01]  /*0140*/  LEA.HI R5, R5, R0, RZ, 0x2 ;  /* 0x0000000005057211 */ /* 0x000fe200078f10ff */
[----:B------:R-:W2:Y:S01]  /*0150*/  LDC.64 R2, c[0x0][0x228] ;  /* 0x00008a00ff027b82 */ /* 0x000ea20000000a00 */
[----:B------:R-:W-:Y:S02]  /*0160*/  ISETP.GE.AND P0, PT, R0, 0x200, PT ;  /* 0x000002000000780c */ /* 0x000fe40003f06270 */
[--C-:B------:R-:W-:Y:S02]  /*0170*/  SHF.R.S32.HI R33, RZ, 0x2, R5.reuse ;  /* 0x00000002ff217819 */ /* 0x100fe40000011405 */
[----:B------:R-:W-:-:S03]  /*0180*/  SHF.R.S32.HI R4, RZ, 0x1f, R5 ;  /* 0x0000001fff047819 */ /* 0x000fc60000011405 */
[----:B------:R-:W1:Y:S01]  /*0190*/  LDC.64 R14, c[0x0][0x258] ;  /* 0x00009600ff0e7b82 */ /* 0x000e620000000a00 */
[----:B------:R-:W-:-:S04]  /*01a0*/  LEA.HI R6, R4, R33, RZ, 0x5 ;  /* 0x0000002104067211 */ /* 0x000fc800078f28ff */
[----:B------:R-:W-:-:S03]  /*01b0*/  LOP3.LUT R6, R6, 0xffffffe0, RZ, 0xc0, !PT ;  /* 0xffffffe006067812 */ /* 0x000fc600078ec0ff */
[----:B------:R-:W1:Y:S01]  /*01c0*/  LDC.64 R4, c[0x0][0x250] ;  /* 0x00009400ff047b82 */ /* 0x000e620000000a00 */
[----:B------:R-:W-:-:S05]  /*01d0*/  IADD3 R33, R33, -R6, RZ ;  /* 0x8000000621217210 */ /* 0x000fca0007ffe0ff */
[C---:B--2---:R-:W-:Y:S02]  /*01e0*/  IMAD.WIDE R2, R33.reuse, 0x4, R2 ;  /* 0x0000000421027825 */ /* 0x044fe400078e0202 */
[----:B------:R-:W2:Y:S03]  /*01f0*/  LDC.64 R6, c[0x0][0x240] ;  /* 0x00009000ff067b82 */ /* 0x000ea60000000a00 */
[----:B------:R-:W5:Y:S04]  /*0200*/  @!P0 LDG.E.EL R26, desc[UR4][R2.64] ;  /* 0x00000004021a8981 */ /* 0x000f68000c2e1900 */
[----:B------:R2:W5:Y:S01]  /*0210*/  @!P0 LDG.E.EL R30, desc[UR4][R2.64] ;  /* 0x00000004021e8981 */ /* 0x000562000c2e1900 */
[----:B------:R-:W4:Y:S01]  /*0220*/  LDC.64 R28, c[0x0][0x278] ;  /* 0x00009e00ff1c7b82 */ /* 0x000f220000000a00 */
[----:B01----:R-:W-:-:S05]  /*0230*/  IMAD.WIDE R4, R33, 0x4, R4 ;  /* 0x0000000421047825 */ /* 0x003fca00078e0204 */
[----:B------:R-:W5:Y:S04]  /*0240*/  @!P0 LDG.E.EL R18, desc[UR4][R4.64] ;  /* 0x0000000404128981 */ /* 0x000f68000c2e1900 */
[----:B------:R-:W5:Y:S01]  /*0250*/  @!P0 LDG.E.EL R19, desc[UR4][R4.64] ;  /* 0x0000000404138981 */ /* 0x000f62000c2e1900 */
[----:B--2---:R-:W-:-:S04]  /*0260*/  IMAD.WIDE R6, R0, 0x4, R6 ;  /* 0x0000000400067825 */ /* 0x004fc800078e0206 */
[C---:B---3--:R-:W-:Y:S01]  /*0270*/  IMAD.WIDE R16, R33.reuse, 0x4, R16 ;  /* 0x0000000421107825 */ /* 0x048fe200078e0210 */
[----:B------:R0:W2:Y:S04]  /*0280*/  @!P0 LDG.E.64 R20, desc[UR4][R6.64] ;  /* 0x0000000406148981 */ /* 0x0000a8000c1e1b00 */
[----:B------:R-:W2:Y:S04]  /*0290*/  @!P0 LDG.E.EL R36, desc[UR4][R16.64] ;  /* 0x0000000410248981 */ /* 0x000ea8000c2e1900 */
[----:B------:R1:W3:Y:S01]  /*02a0*/  @!P0 LDG.E.EL R35, desc[UR4][R16.64] ;  /* 0x0000000410238981 */ /* 0x0002e2000c2e1900 */
[----:B------:R-:W-:Y:S01]  /*02b0*/  CS2R R2, SRZ ;  /* 0x0000000000027805 */ /* 0x000fe2000001ff00 */
[----:B----4-:R-:W-:Y:S01]  /*02c0*/  IMAD.WIDE R10, R33, 0x4, R10 ;  /* 0x00000004210a7825 */ /* 0x010fe200078e020a */
[----:B0-----:R-:W-:-:S02]  /*02d0*/  CS2R R6, SRZ ;  /* 0x0000000000067805 */ /* 0x001fc4000001ff00 */
[----:B------:R-:W-:Y:S01]  /*02e0*/  CS2R R4, SRZ ;  /* 0x0000000000047805 */ /* 0x000fe2000001ff00 */
[C---:B-----5:R-:W-:Y:S01]  /*02f0*/  IMAD.WIDE R24, R33.reuse, 0x4, R8 ;  /* 0x0000000421187825 */ /* 0x060fe200078e0208 */
[----:B------:R-:W4:Y:S03]  /*0300*/  @!P0 LDG.E.EL R3, desc[UR4][R10.64] ;  /* 0x000000040a038981 */ /* 0x000f26000c2e1900 */
[C---:B------:R-:W-:Y:S01]  /*0310*/  IMAD.WIDE R22, R33.reuse, 0x4, R22 ;  /* 0x0000000421167825 */ /* 0x040fe200078e0216 */
[----:B------:R0:W5:Y:S01]  /*0320*/  @!P0 LDG.E.EL R2, desc[UR4][R10.64] ;  /* 0x000000040a028981 */ /* 0x000162000c2e1900 */
[----:B-1----:R-:W1:Y:S02]  /*0330*/  LDC.64 R16, c[0x0][0x270] ;  /* 0x00009c00ff107b82 */ /* 0x002e640000000a00 */
[C---:B------:R-:W-:Y:S01]  /*0340*/  IMAD.WIDE R12, R33.reuse, 0x4, R12 ;  /* 0x00000004210c7825 */ /* 0x040fe200078e020c */
[----:B------:R-:W2:Y:S04]  /*0350*/  @!P0 LDG.E.EL R7, desc[UR4][R24.64] ;  /* 0x0000000418078981 */ /* 0x000ea8000c2e1900 */
[----:B------:R0:W2:Y:S02]  /*0360*/  @!P0 LDG.E.EL R6, desc[UR4][R24.64] ;  /* 0x0000000418068981 */ /* 0x0000a4000c2e1900 */
[----:B0-----:R-:W-:Y:S01]  /*0370*/  CS2R R10, SRZ ;  /* 0x00000000000a7805 */ /* 0x001fe2000001ff00 */
[C---:B------:R-:W-:Y:S01]  /*0380*/  IMAD.WIDE R14, R33.reuse, 0x4, R14 ;  /* 0x00000004210e7825 */ /* 0x040fe200078e020e */
[----:B------:R-:W2:Y:S04]  /*0390*/  @!P0 LDG.E.EL R4, desc[UR4][R12.64] ;  /* 0x000000040c048981 */ /* 0x000ea8000c2e1900 */
[----:B------:R-:W2:Y:S01]  /*03a0*/  @!P0 LDG.E.EL R11, desc[UR4][R22.64] ;  /* 0x00000004160b8981 */ /* 0x000ea2000c2e1900 */
[----:B------:R-:W0:Y:S03]  /*03b0*/  LDC.64 R24, c[0x0][0x280] ;  /* 0x0000a000ff187b82 */ /* 0x000e260000000a00 */
[----:B------:R1:W2:Y:S01]  /*03c0*/  @!P0 LDG.E.EL R10, desc[UR4][R22.64] ;  /* 0x00000004160a8981 */ /* 0x0002a2000c2e1900 */
[----:B------:R-:W-:Y:S01]  /*03d0*/  IMAD.WIDE R28, R33, 0x4, R28 ;  /* 0x00000004211c7825 */ /* 0x000fe200078e021c */
[----:B------:R-:W-:-:S02]  /*03e0*/  CS2R R8, SRZ ;  /* 0x0000000000087805 */ /* 0x000fc4000001ff00 */
[----:B------:R1:W2:Y:S02]  /*03f0*/  @!P0 LDG.E.EL R5, desc[UR4][R12.64] ;  /* 0x000000040c058981 */ /* 0x0002a4000c2e1900 */
[----:B-1----:R-:W-:Y:S02]  /*0400*/  IMAD.WIDE R16, R33, 0x4, R16 ;  /* 0x0000000421107825 */ /* 0x002fe400078e0210 */
[----:B------:R-:W4:Y:S01]  /*0410*/  @!P0 LDG.E.EL R8, desc[UR4][R14.64] ;  /* 0x000000040e088981 */ /* 0x000f22000c2e1900 */
[----:B------:R-:W1:Y:S03]  /*0420*/  LDC.64 R22, c[0x0][0x288] ;  /* 0x0000a200ff167b82 */ /* 0x000e660000000a00 */
[----:B------:R0:W4:Y:S01]  /*0430*/  @!P0 LDG.E.EL R9, desc[UR4][R14.64] ;  /* 0x000000040e098981 */ /* 0x000122000c2e1900 */
[----:B------:R-:W-:-:S06]  /*0440*/  CS2R R12, SRZ ;  /* 0x00000000000c7805 */ /* 0x000fcc000001ff00 */
[----:B------:R-:W4:Y:S01]  /*0450*/  @!P0 LDG.E.EL R13, desc[UR4][R16.64] ;  /* 0x00000004100d8981 */ /* 0x000f22000c2e1900 */
[C---:B0-----:R-:W-:Y:S01]  /*0460*/  IMAD.WIDE R24, R33.reuse, 0x4, R24 ;  /* 0x0000000421187825 */ /* 0x041fe200078e0218 */
[----:B------:R-:W-:Y:S02]  /*0470*/  CS2R R14, SRZ ;  /* 0x00000000000e7805 */ /* 0x000fe4000001ff00 */
[----:B------:R0:W4:Y:S04]  /*0480*/  @!P0 LDG.E.EL R12, desc[UR4][R16.64] ;  /* 0x00000004100c8981 */ /* 0x000128000c2e1900 */
[----:B------:R-:W4:Y:S04]  /*0490*/  @!P0 LDG.E.EL R15, desc[UR4][R28.64] ;  /* 0x000000041c0f8981 */ /* 0x000f28000c2e1900 */
[----:B------:R0:W4:Y:S01]  /*04a0*/  @!P0 LDG.E.EL R14, desc[UR4][R28.64] ;  /* 0x000000041c0e8981 */ /* 0x000122000c2e1900 */
[----:B-1----:R-:W-:Y:S01]  /*04b0*/  IMAD.WIDE R22, R33, 0x4, R22 ;  /* 0x0000000421167825 */ /* 0x002fe200078e0216 */
[----:B0-----:R-:W0:Y:S01]  /*04c0*/  LDC.64 R16, c[0x0][0x268] ;  /* 0x00009a00ff107b82 */ /* 0x001e220000000a00 */
[----:B------:R-:W-:-:S06]  /*04d0*/  CS2R R28, SRZ ;  /* 0x00000000001c7805 */ /* 0x000fcc000001ff00 */
[----:B------:R-:W5:Y:S04]  /*04e0*/  @!P0 LDG.E.EL R29, desc[UR4][R22.64] ;  /* 0x00000004161d8981 */ /* 0x000f68000c2e1900 */
[----:B------:R1:W5:Y:S01]  /*04f0*/  @!P0 LDG.E.EL R28, desc[UR4][R22.64] ;  /* 0x00000004161c8981 */ /* 0x000362000c2e1900 */
[C---:B0-----:R-:W-:Y:S01]  /*0500*/  IMAD.WIDE R16, R0.reuse, 0x4, R16 ;  /* 0x0000000400107825 */ /* 0x041fe200078e0210 */
[----:B-1----:R-:W0:Y:S03]  /*0510*/  LDC.64 R22, c[0x0][0x218] ;  /* 0x00008600ff167b82 */ /* 0x002e260000000a00 */
[----:B0-----:R-:W-:-:S04]  /*0520*/  IMAD.WIDE R22, R0, 0x4, R22 ;  /* 0x0000000400167825 */ /* 0x001fc800078e0216 */
[----:B------:R-:W-:Y:S01]  /*0530*/  FADD R31, R26, 9.9999997473787516356e-06 ;  /* 0x3727c5ac1a1f7421 */ /* 0x000fe20000000000 */
[----:B------:R-:W-:-:S05]  /*0540*/  FADD R30, R30, 9.9999997473787516356e-06 ;  /* 0x3727c5ac1e1e7421 */ /* 0x000fca0000000000 */
[----:B------:R-:W0:Y:S01]  /*0550*/  MUFU.SQRT R31, R31 ;  /* 0x0000001f001f7308 */ /* 0x000e220000002000 */
[----:B------:R-:W-:-:S06]  /*0560*/  CS2R R26, SRZ ;  /* 0x00000000001a7805 */ /* 0x000fcc000001ff00 */
[----:B------:R-:W5:Y:S01]  /*0570*/  @!P0 LDG.E.EL R26, desc[UR4][R24.64] ;  /* 0x00000004181a8981 */ /* 0x000f62000c2e1900 */
[----:B------:R1:W1:Y:S01]  /*0580*/  MUFU.SQRT R34, R30 ;  /* 0x0000001e00227308 */ /* 0x0002620000002000 */
[----:B------:R-:W-:Y:S02]  /*0590*/  FADD R33, R18, 9.9999997473787516356e-06 ;  /* 0x3727c5ac12217421 */ /* 0x000fe40000000000 */
[----:B------:R1:W5:Y:S01]  /*05a0*/  @!P0 LDG.E.EL R27, desc[UR4][R24.64] ;  /* 0x00000004181b8981 */ /* 0x000362000c2e1900 */
[----:B------:R-:W-:Y:S01]  /*05b0*/  FADD R32, R19, 9.9999997473787516356e-06 ;  /* 0x3727c5ac13207421 */ /* 0x000fe20000000000 */
[----:B0-----:R-:W-:-:S03]  /*05c0*/  FSETP.GT.AND P6, PT, R31, 8.50705917302346158658e+37, PT ;  /* 0x7e8000001f00780b */ /* 0x001fc60003fc4000 */
[----:B------:R-:W0:Y:S01]  /*05d0*/  MUFU.SQRT R33, R33 ;  /* 0x0000002100217308 */ /* 0x000e220000002000 */
[----:B-1----:R-:W-:Y:S01]  /*05e0*/  HFMA2.MMA R30, -RZ, RZ, 1.625, 0 ;  /* 0x3e800000ff1e7435 */ /* 0x002fe200000001ff */
[----:B------:R-:W-:-:S06]  /*05f0*/  FSETP.GEU.AND P1, PT, R31, 1.175494350822287508e-38, PT ;  /* 0x008000001f00780b */ /* 0x000fcc0003f2e000 */
[----:B------:R-:W1:Y:S01]  /*0600*/  MUFU.SQRT R24, R32 ;  /* 0x0000002000187308 */ /* 0x000e620000002000 */
[C---:B------:R-:W-:Y:S02]  /*0610*/  FSETP.GT.AND P2, PT, R34.reuse, 8.50705917302346158658e+37, PT ;  /* 0x7e8000002200780b */ /* 0x040fe40003f44000 */
[----:B------:R-:W-:Y:S01]  /*0620*/  FSETP.GEU.AND P3, PT, R34, 1.175494350822287508e-38, PT ;  /* 0x008000002200780b */ /* 0x000fe20003f6e000 */
[----:B------:R-:W-:Y:S01]  /*0630*/  @P6 FMUL R31, R31, 0.25 ;  /* 0x3e8000001f1f6820 */ /* 0x000fe20000400000 */
[----:B------:R-:W-:Y:S02]  /*0640*/  FSEL R25, R30, 1, P6 ;  /* 0x3f8000001e197808 */ /* 0x000fe40003000000 */
[----:B0-----:R-:W-:Y:S01]  /*0650*/  FSETP.GT.AND P4, PT, R33, 8.50705917302346158658e+37, PT ;  /* 0x7e8000002100780b */ /* 0x001fe20003f84000 */
[----:B------:R-:W-:Y:S02]  /*0660*/  @!P1 FMUL R31, R31, 16777216 ;  /* 0x4b8000001f1f9820 */ /* 0x000fe40000400000 */
[----:B------:R-:W-:Y:S01]  /*0670*/  @!P1 FMUL R25, R25, 16777216 ;  /* 0x4b80000019199820 */ /* 0x000fe20000400000 */
[----:B-1----:R-:W-:-:S03]  /*0680*/  FSETP.GT.AND P6, PT, R24, 8.50705917302346158658e+37, PT ;  /* 0x7e8000001800780b */ /* 0x002fc60003fc4000 */
[----:B------:R-:W-:Y:S01]  /*0690*/  @P2 FMUL R34, R34, 0.25 ;  /* 0x3e80000022222820 */ /* 0x000fe20000400000 */
[----:B------:R-:W-:Y:S02]  /*06a0*/  FSETP.GEU.AND P1, PT, R24, 1.175494350822287508e-38, PT ;  /* 0x008000001800780b */ /* 0x000fe40003f2e000 */
[C---:B------:R-:W-:Y:S01]  /*06b0*/  FSETP.GEU.AND P5, PT, R33.reuse, 1.175494350822287508e-38, PT ;  /* 0x008000002100780b */ /* 0x040fe20003fae000 */
[----:B------:R-:W-:Y:S01]  /*06c0*/  @!P3 FMUL R34, R34, 16777216 ;  /* 0x4b8000002222b820 */ /* 0x000fe20000400000 */
[----:B------:R-:W-:Y:S01]  /*06d0*/  CS2R R18, SRZ ;  /* 0x0000000000127805 */ /* 0x000fe2000001ff00 */
[----:B------:R-:W0:Y:S01]  /*06e0*/  MUFU.RCP R32, R31 ;  /* 0x0000001f00207308 */ /* 0x000e220000001000 */
[----:B------:R-:W-:-:S04]  /*06f0*/  @P4 FMUL R33, R33, 0.25 ;  /* 0x3e80000021214820 */ /* 0x000fc80000400000 */
[----:B------:R1:W5:Y:S01]  /*0700*/  @!P0 LDG.E.64 R18, desc[UR4][R16.64] ;  /* 0x0000000410128981 */ /* 0x000362000c1e1b00 */
[----:B------:R-:W-:Y:S02]  /*0710*/  @P6 FMUL R24, R24, 0.25 ;  /* 0x3e80000018186820 */ /* 0x000fe40000400000 */
[----:B------:R-:W3:Y:S02]  /*0720*/  MUFU.RCP R34, R34 ;  /* 0x0000002200227308 */ /* 0x000ee40000001000 */
[----:B------:R-:W-:Y:S01]  /*0730*/  @!P1 FMUL R24, R24, 16777216 ;  /* 0x4b80000018189820 */ /* 0x000fe20000400000 */
[----:B------:R-:W-:Y:S01]  /*0740*/  @!P5 FMUL R33, R33, 16777216 ;  /* 0x4b8000002121d820 */ /* 0x000fe20000400000 */
[----:B-1----:R-:W-:-:S04]  /*0750*/  FSEL R17, R30, 1, P2 ;  /* 0x3f8000001e117808 */ /* 0x002fc80001000000 */
[----:B------:R-:W1:Y:S01]  /*0760*/  MUFU.RCP R24, R24 ;  /* 0x0000001800187308 */ /* 0x000e620000001000 */
[----:B0-----:R-:W-:Y:S01]  /*0770*/  FMUL R31, R32, R25 ;  /* 0x00000019201f7220 */ /* 0x001fe20000400000 */
[----:B------:R-:W-:-:S06]  /*0780*/  @!P3 FMUL R17, R17, 16777216 ;  /* 0x4b8000001111b820 */ /* 0x000fcc0000400000 */
[----:B------:R-:W0:Y:S01]  /*0790*/  MUFU.RCP R33, R33 ;  /* 0x0000002100217308 */ /* 0x000e220000001000 */
[----:B---3--:R-:W-:Y:S01]  /*07a0*/  FMUL R32, R34, R17 ;  /* 0x0000001122207220 */ /* 0x008fe20000400000 */
[C---:B------:R-:W-:Y:S02]  /*07b0*/  FSEL R17, R30.reuse, 1, P6 ;  /* 0x3f8000001e117808 */ /* 0x040fe40003000000 */
[----:B------:R-:W-:-:S03]  /*07c0*/  FSEL R16, R30, 1, P4 ;  /* 0x3f8000001e107808 */ /* 0x000fc60002000000 */
[----:B------:R-:W-:Y:S02]  /*07d0*/  @!P1 FMUL R17, R17, 16777216 ;  /* 0x4b80000011119820 */ /* 0x000fe40000400000 */
[----:B------:R-:W-:Y:S02]  /*07e0*/  @!P5 FMUL R16, R16, 16777216 ;  /* 0x4b8000001010d820 */ /* 0x000fe40000400000 */
[----:B-1----:R-:W-:Y:S02]  /*07f0*/  FMUL R34, R24, R17 ;  /* 0x0000001118227220 */ /* 0x002fe40000400000 */
[----:B------:R-:W1:Y:S01]  /*0800*/  LDC.64 R24, c[0x0][0x290] ;  /* 0x0000a400ff187b82 */ /* 0x000e620000000a00 */
[----:B0-----:R-:W-:Y:S01]  /*0810*/  FMUL R33, R33, R16 ;  /* 0x0000001021217220 */ /* 0x001fe20000400000 */
[----:B------:R-:W-:-:S06]  /*0820*/  CS2R R16, SRZ ;  /* 0x0000000000107805 */ /* 0x000fcc000001ff00 */
[----:B------:R0:W3:Y:S01]  /*0830*/  @!P0 LDG.E.64 R16, desc[UR4][R22.64] ;  /* 0x0000000416108981 */ /* 0x0000e2000c1e1b00 */
[----:B--2---:R-:W-:Y:S01]  /*0840*/  FADD R37, -R36, R21 ;  /* 0x0000001524257221 */ /* 0x004fe20000000100 */
[----:B------:R-:W-:Y:S01]  /*0850*/  FADD R36, -R35, R20 ;  /* 0x0000001423247221 */ /* 0x000fe20000000100 */
[----:B------:R-:W-:Y:S01]  /*0860*/  CS2R R20, SRZ ;  /* 0x0000000000147805 */ /* 0x000fe2000001ff00 */
[----:B-1----:R-:W-:-:S05]  /*0870*/  IMAD.WIDE R24, R0, 0x4, R24 ;  /* 0x0000000400187825 */ /* 0x002fca00078e0218 */
[----:B------:R-:W2:Y:S01]  /*0880*/  @!P0 LDG.E.64 R20, desc[UR4][R24.64] ;  /* 0x0000000418148981 */ /* 0x000ea2000c1e1b00 */
[----:B----4-:R-:W-:Y:S01]  /*0890*/  FADD R15, R15, 9.9999997473787516356e-06 ;  /* 0x3727c5ac0f0f7421 */ /* 0x010fe20000000000 */
[----:B------:R-:W-:-:S03]  /*08a0*/  FADD R14, R14, 9.9999997473787516356e-06 ;  /* 0x3727c5ac0e0e7421 */ /* 0x000fc60000000000 */
[----:B0-----:R-:W0:Y:S08]  /*08b0*/  MUFU.SQRT R22, R15 ;  /* 0x0000000f00167308 */ /* 0x001e300000002000 */
[----:B------:R-:W1:Y:S01]  /*08c0*/  MUFU.SQRT R35, R14 ;  /* 0x0000000e00237308 */ /* 0x000e620000002000 */
[C---:B0-----:R-:W-:Y:S02]  /*08d0*/  FSETP.GT.AND P2, PT, R22.reuse, 8.50705917302346158658e+37, PT ;  /* 0x7e8000001600780b */ /* 0x041fe40003f44000 */
[----:B------:R-:W-:-:S02]  /*08e0*/  FSETP.GEU.AND P4, PT, R22, 1.175494350822287508e-38, PT ;  /* 0x008000001600780b */ /* 0x000fc40003f8e000 */
[C---:B-1----:R-:W-:Y:S02]  /*08f0*/  FSETP.GT.AND P1, PT, R35.reuse, 8.50705917302346158658e+37, PT ;  /* 0x7e8000002300780b */ /* 0x042fe40003f24000 */
[----:B------:R-:W-:-:S07]  /*0900*/  FSETP.GEU.AND P3, PT, R35, 1.175494350822287508e-38, PT ;  /* 0x008000002300780b */ /* 0x000fce0003f6e000 */
[----:B------:R-:W-:-:S04]  /*0910*/  @P2 FMUL R22, R22, 0.25 ;  /* 0x3e80000016162820 */ /* 0x000fc80000400000 */
[----:B------:R-:W-:Y:S01]  /*0920*/  @!P4 FMUL R22, R22, 16777216 ;  /* 0x4b8000001616c820 */ /* 0x000fe20000400000 */
[----:B------:R-:W-:-:S04]  /*0930*/  @P1 FMUL R35, R35, 0.25 ;  /* 0x3e80000023231820 */ /* 0x000fc80000400000 */
[----:B------:R-:W-:Y:S01]  /*0940*/  @!P3 FMUL R35, R35, 16777216 ;  /* 0x4b8000002323b820 */ /* 0x000fe20000400000 */
[----:B------:R-:W0:Y:S01]  /*0950*/  MUFU.RCP R22, R22 ;  /* 0x0000001600167308 */ /* 0x000e220000001000 */
[----:B------:R-:W-:-:S07]  /*0960*/  FSEL R15, R30, 1, P2 ;  /* 0x3f8000001e0f7808 */ /* 0x000fce0001000000 */
[----:B------:R-:W1:Y:S01]  /*0970*/  MUFU.RCP R35, R35 ;  /* 0x0000002300237308 */ /* 0x000e620000001000 */
[----:B------:R-:W-:Y:S01]  /*0980*/  FSEL R14, R30, 1, P1 ;  /* 0x3f8000001e0e7808 */ /* 0x000fe20000800000 */
[----:B------:R-:W-:Y:S01]  /*0990*/  FMUL R37, R34, R37 ;  /* 0x0000002522257220 */ /* 0x000fe20000400000 */
[----:B------:R-:W-:Y:S01]  /*09a0*/  FMUL R36, R33, R36 ;  /* 0x0000002421247220 */ /* 0x000fe20000400000 */
[----:B------:R-:W-:Y:S02]  /*09b0*/  @!P4 FMUL R15, R15, 16777216 ;  /* 0x4b8000000f0fc820 */ /* 0x000fe40000400000 */
[----:B------:R-:W-:Y:S01]  /*09c0*/  @!P3 FMUL R14, R14, 16777216 ;  /* 0x4b8000000e0eb820 */ /* 0x000fe20000400000 */
[----:B------:R-:W-:Y:S01]  /*09d0*/  FFMA R10, R37, R9, R10 ;  /* 0x00000009250a7223 */ /* 0x000fe2000000000a */
[----:B------:R-:W-:Y:S01]  /*09e0*/  FFMA R11, R36, R8, R11 ;  /* 0x00000008240b7223 */ /* 0x000fe2000000000b */
[----:B0-----:R-:W-:Y:S01]  /*09f0*/  FMUL R15, R22, R15 ;  /* 0x0000000f160f7220 */ /* 0x001fe20000400000 */
[----:B------:R-:W0:Y:S01]  /*0a00*/  LDC.64 R8, c[0x0][0x210] ;  /* 0x00008400ff087b82 */ /* 0x000e220000000a00 */
[----:B-1----:R-:W-:Y:S01]  /*0a10*/  FMUL R14, R35, R14 ;  /* 0x0000000e230e7220 */ /* 0x002fe20000400000 */
[----:B0-----:R-:W-:-:S04]  /*0a20*/  IMAD.WIDE R8, R0, 0x4, R8 ;  /* 0x0000000400087825 */ /* 0x001fc800078e0208 */
[----:B-----5:R-:W-:Y:S01]  /*0a30*/  FADD R12, -R12, R19 ;  /* 0x000000130c0c7221 */ /* 0x020fe20000000100 */
[----:B------:R-:W-:-:S03]  /*0a40*/  FADD R13, -R13, R18 ;  /* 0x000000120d0d7221 */ /* 0x000fc60000000100 */
[----:B------:R-:W-:Y:S01]  /*0a50*/  FMUL R15, R15, R12 ;  /* 0x0000000c0f0f7220 */ /* 0x000fe20000400000 */
[----:B------:R-:W-:-:S03]  /*0a60*/  FMUL R14, R14, R13 ;  /* 0x0000000d0e0e7220 */ /* 0x000fc60000400000 */
[----:B------:R-:W-:Y:S01]  /*0a70*/  FFMA R15, R15, R27, R28 ;  /* 0x0000001b0f0f7223 */ /* 0x000fe2000000001c */
[----:B------:R-:W-:Y:S01]  /*0a80*/  FFMA R14, R14, R26, R29 ;  /* 0x0000001a0e0e7223 */ /* 0x000fe2000000001d */
[----:B---3--:R-:W-:Y:S01]  /*0a90*/  FADD R17, -R2, R17 ;  /* 0x0000001102117221 */ /* 0x008fe20000000100 */
[----:B------:R-:W-:-:S03]  /*0aa0*/  FADD R16, -R3, R16 ;  /* 0x0000001003107221 */ /* 0x000fc60000000100 */
[----:B------:R-:W-:Y:S01]  /*0ab0*/  FMUL R17, R32, R17 ;  /* 0x0000001120117220 */ /* 0x000fe20000400000 */
[----:B------:R-:W-:-:S03]  /*0ac0*/  FMUL R16, R31, R16 ;  /* 0x000000101f107220 */ /* 0x000fc60000400000 */
[----:B------:R-:W-:Y:S01]  /*0ad0*/  FFMA R5, R17, R5, R6 ;  /* 0x0000000511057223 */ /* 0x000fe20000000006 */
[----:B------:R-:W-:-:S03]  /*0ae0*/  FFMA R4, R16, R4, R7 ;  /* 0x0000000410047223 */ /* 0x000fc60000000007 */
[----:B------:R-:W-:Y:S01]  /*0af0*/  FADD R10, R10, R5 ;  /* 0x000000050a0a7221 */ /* 0x000fe20000000000 */
[----:B------:R-:W-:-:S03]  /*0b00*/  FADD R11, R11, R4 ;  /* 0x000000040b0b7221 */ /* 0x000fc60000000000 */
[----:B------:R-:W-:Y:S01]  /*0b10*/  FADD R10, R15, R10 ;  /* 0x0000000a0f0a7221 */ /* 0x000fe20000000000 */
[----:B------:R-:W-:-:S04]  /*0b20*/  FADD R11, R14, R11 ;  /* 0x0000000b0e0b7221 */ /* 0x000fc80000000000 */
[C---:B--2---:R-:W-:Y:S01]  /*0b30*/  FSETP.GEU.AND P2, PT, R10.reuse, -R21, PT ;  /* 0x800000150a00720b */ /* 0x044fe20003f4e000 */
[----:B------:R-:W-:Y:S01]  /*0b40*/  FADD R10, R10, R21 ;  /* 0x000000150a0a7221 */ /* 0x000fe20000000000 */
[C---:B------:R-:W-:Y:S01]  /*0b50*/  FADD R2, R11.reuse, R20 ;  /* 0x000000140b027221 */ /* 0x040fe20000000000 */
[----:B------:R-:W-:-:S03]  /*0b60*/  FSETP.GEU.AND P1, PT, R11, -R20, PT ;  /* 0x800000140b00720b */ /* 0x000fc60003f2e000 */
[----:B------:R-:W-:Y:S02]  /*0b70*/  FSEL R3, R10, RZ, P2 ;  /* 0x000000ff0a037208 */ /* 0x000fe40001000000 */
[----:B------:R-:W-:Y:S01]  /*0b80*/  FSEL R2, R2, RZ, P1 ;  /* 0x000000ff02027208 */ /* 0x000fe20000800000 */
[----:B------:R-:W-:Y:S07]  /*0b90*/  @P0 EXIT ;  /* 0x000000000000094d */ /* 0x000fee0003800000 */
[----:B------:R-:W-:Y:S01]  /*0ba0*/  STG.E.64 desc[UR4][R8.64], R2 ;  /* 0x0000000208007986 */ /* 0x000fe2000c101b04 */
[----:B------:R-:W-:Y:S05]  /*0bb0*/  EXIT ;  /* 0x000000000000794d */ /* 0x000fea0003800000 */
.L_x_0:
[----:B------:R-:W-:-:S00]  /*0bc0*/  BRA `(.L_x_0) ;  /* 0xfffffffc00fc7947 */ /* 0x000fc0000383ffff */
[----:B------:R-:W-:-:S00]  /*0bd0*/  NOP ;  /* 0x0000000000007918 */ /* 0x000fc00000000000 */
        /* <DEDUP_REMOVED lines=10> */
.L_x_1:


//--------------------- .nv.global.init           --------------------------
	.section	.nv.global.init,"aw",@progbits
.nv.global.init:
	.type		_$_str,@object
	.size		_$_str,(_$_str_$_2 - _$_str)
_$_str:
        /*0000*/ 	.byte	0x5f, 0x5f, 0x43, 0x55, 0x44, 0x41, 0x5f, 0x46, 0x54, 0x5a, 0x00
	.type		_$_str_$_2,@object
	.size		_$_str_$_2,(.L_1 - _$_str_$_2)
_$_str_$_2:
        /*000b*/ 	.byte	0x5f, 0x5f, 0x43, 0x55, 0x44, 0x41, 0x5f, 0x50, 0x52, 0x45, 0x43, 0x5f, 0x53, 0x51, 0x52, 0x54
        /*001b*/ 	.byte	0x00
.L_1:


//--------------------- .nv.constant0.triton_poi_fused__native_batch_norm_legit_no_training_add_relu_46 --------------------------
	.section	.nv.constant0.triton_poi_fused__native_batch_norm_legit_no_training_add_relu_46,"a",@progbits
	.sectionflags	@""
	.align	4
.nv.constant0.triton_poi_fused__native_batch_norm_legit_no_training_add_relu_46:
	.zero		668
